	.headerflags	@"EF_CUDA_TEXMODE_UNIFIED EF_CUDA_64BIT_ADDRESS EF_CUDA_ACCELERATORS EF_CUDA_SM90 EF_CUDA_VIRTUAL_SM(EF_CUDA_SM90)"
	.elftype	@"ET_EXEC"


//--------------------- .nv.info                  --------------------------
	.section	.nv.info,"",@"SHT_CUDA_INFO"
	.align	4


	//----- nvinfo : EIATTR_REGCOUNT
	.align		4
        /*0000*/ 	.byte	0x04, 0x2f
        /*0002*/ 	.short	(.L_1 - .L_0)
	.align		4
.L_0:
        /*0004*/ 	.word	index@(triton_poi_fused_convolution_8)
        /*0008*/ 	.word	0x00000020


	//----- nvinfo : EIATTR_MIN_STACK_SIZE
	.align		4
.L_1:
        /*000c*/ 	.byte	0x04, 0x12
        /*000e*/ 	.short	(.L_3 - .L_2)
	.align		4
.L_2:
        /*0010*/ 	.word	index@(triton_poi_fused_convolution_8)
        /*0014*/ 	.word	0x00000000


	//----- nvinfo : EIATTR_FRAME_SIZE
	.align		4
.L_3:
        /*0018*/ 	.byte	0x04, 0x11
        /*001a*/ 	.short	(.L_5 - .L_4)
	.align		4
.L_4:
        /*001c*/ 	.word	index@(triton_poi_fused_convolution_8)
        /*0020*/ 	.word	0x00000000


	//----- nvinfo : EIATTR_MIN_STACK_SIZE
	.align		4
.L_5:
        /*0024*/ 	.byte	0x04, 0x12
        /*0026*/ 	.short	(.L_7 - .L_6)
	.align		4
.L_6:
        /*0028*/ 	.word	index@(triton_poi_fused_convolution_8)
        /*002c*/ 	.word	0x00000000
.L_7:


//--------------------- .nv.info.triton_poi_fused_convolution_8 --------------------------
	.section	.nv.info.triton_poi_fused_convolution_8,"",@"SHT_CUDA_INFO"
	.sectionflags	@""
	.align	4


	//----- nvinfo : EIATTR_CUDA_API_VERSION
	.align		4
        /*0000*/ 	.byte	0x04, 0x37
        /*0002*/ 	.short	(.L_9 - .L_8)
.L_8:
        /*0004*/ 	.word	0x0000007c


	//----- nvinfo : EIATTR_KPARAM_INFO
	.align		4
.L_9:
        /*0008*/ 	.byte	0x04, 0x17
        /*000a*/ 	.short	(.L_11 - .L_10)
.L_10:
        /*000c*/ 	.word	0x00000000
        /*0010*/ 	.short	0x0004
        /*0012*/ 	.short	0x001c
        /*0014*/ 	.byte	0x00, 0xf0, 0x11, 0x00


	//----- nvinfo : EIATTR_KPARAM_INFO
	.align		4
.L_11:
        /*0018*/ 	.byte	0x04, 0x17
        /*001a*/ 	.short	(.L_13 - .L_12)
.L_12:
        /*001c*/ 	.word	0x00000000
        /*0020*/ 	.short	0x0003
        /*0022*/ 	.short	0x0018
        /*0024*/ 	.byte	0x00, 0xf0, 0x11, 0x00


	//----- nvinfo : EIATTR_KPARAM_INFO
	.align		4
.L_13:
        /*0028*/ 	.byte	0x04, 0x17
        /*002a*/ 	.short	(.L_15 - .L_14)
.L_14:
        /*002c*/ 	.word	0x00000000
        /*0030*/ 	.short	0x0002
        /*0032*/ 	.short	0x0010
        /*0034*/ 	.byte	0x00, 0xf4, 0x21, 0x00


	//----- nvinfo : EIATTR_KPARAM_INFO
	.align		4
.L_15:
        /*0038*/ 	.byte	0x04, 0x17
        /*003a*/ 	.short	(.L_17 - .L_16)
.L_16:
        /*003c*/ 	.word	0x00000000
        /*0040*/ 	.short	0x0001
        /*0042*/ 	.short	0x0008
        /*0044*/ 	.byte	0x00, 0xf4, 0x21, 0x00


	//----- nvinfo : EIATTR_KPARAM_INFO
	.align		4
.L_17:
        /*0048*/ 	.byte	0x04, 0x17
        /*004a*/ 	.short	(.L_19 - .L_18)
.L_18:
        /*004c*/ 	.word	0x00000000
        /*0050*/ 	.short	0x0000
        /*0052*/ 	.short	0x0000
        /*0054*/ 	.byte	0x00, 0xf4, 0x21, 0x00


	//----- nvinfo : EIATTR_SPARSE_MMA_MASK
	.align		4
.L_19:
        /*0058*/ 	.byte	0x03, 0x50
        /*005a*/ 	.short	0x0000


	//----- nvinfo : EIATTR_MAXREG_COUNT
	.align		4
        /*005c*/ 	.byte	0x03, 0x1b
        /*005e*/ 	.short	0x00ff


	//----- nvinfo : EIATTR_EXIT_INSTR_OFFSETS
	.align		4
        /*0060*/ 	.byte	0x04, 0x1c
        /*0062*/ 	.short	(.L_21 - .L_20)


	//   ....[0]....
.L_20:
        /*0064*/ 	.word	0x00000520


	//   ....[1]....
        /*0068*/ 	.word	0x00000540


	//----- nvinfo : EIATTR_REQNTID
	.align		4
.L_21:
        /*006c*/ 	.byte	0x04, 0x10
        /*006e*/ 	.short	(.L_23 - .L_22)
.L_22:
        /*0070*/ 	.word	0x00000080
        /*0074*/ 	.word	0x00000001
        /*0078*/ 	.word	0x00000001


	//----- nvinfo : EIATTR_CBANK_PARAM_SIZE
	.align		4
.L_23:
        /*007c*/ 	.byte	0x03, 0x19
        /*007e*/ 	.short	0x0020


	//----- nvinfo : EIATTR_PARAM_CBANK
	.align		4
        /*0080*/ 	.byte	0x04, 0x0a
        /*0082*/ 	.short	(.L_25 - .L_24)
	.align		4
.L_24:
        /*0084*/ 	.word	index@(.nv.constant0.triton_poi_fused_convolution_8)
        /*0088*/ 	.short	0x0210
        /*008a*/ 	.short	0x0020


	//----- nvinfo : EIATTR_SW_WAR
	.align		4
.L_25:
        /*008c*/ 	.byte	0x04, 0x36
        /*008e*/ 	.short	(.L_27 - .L_26)
.L_26:
        /*0090*/ 	.word	0x00000008
.L_27:


//--------------------- .nv.callgraph             --------------------------
	.section	.nv.callgraph,"",@"SHT_CUDA_CALLGRAPH"
	.align	4
	.sectionentsize	8
	.align		4
        /*0000*/ 	.word	0x00000000
	.align		4
        /*0004*/ 	.word	0xffffffff
	.align		4
        /*0008*/ 	.word	0x00000000
	.align		4
        /*000c*/ 	.word	0xfffffffe
	.align		4
        /*0010*/ 	.word	0x00000000
	.align		4
        /*0014*/ 	.word	0xfffffffd
	.align		4
        /*0018*/ 	.word	0x00000000
	.align		4
        /*001c*/ 	.word	0xfffffffc


//--------------------- .text.triton_poi_fused_convolution_8 --------------------------
	.section	.text.triton_poi_fused_convolution_8,"ax",@progbits
	.sectionflags	@"SHF_BARRIERS=1"
	.align	128
        .global         triton_poi_fused_convolution_8
        .type           triton_poi_fused_convolution_8,@function
        .size           triton_poi_fused_convolution_8,(.L_x_1 - triton_poi_fused_convolution_8)
        .other          triton_poi_fused_convolution_8,@"STO_CUDA_ENTRY STV_DEFAULT"
triton_poi_fused_convolution_8:
.text.triton_poi_fused_convolution_8:
[----:B------:R-:W0:Y:S02]  /*0000*/  LDC R1, c[0x0][0x28] ;  /* 0x00000a00ff017b82 */ /* 0x000e240000000800 */
[----:B------:R-:W1:Y:S01]  /*0010*/  S2R R0, SR_CTAID.Y ;  /* 0x0000000000007919 */ /* 0x000e620000002600 */
[----:B------:R-:W2:Y:S01]  /*0020*/  LDC.64 R2, c[0x0][0x210] ;  /* 0x00008400ff027b82 */ /* 0x000ea20000000a00 */
[----:B------:R-:W-:Y:S02]  /*0030*/  CS2R R8, SRZ ;  /* 0x0000000000087805 */ /* 0x000fe4000001ff00 */
[----:B------:R-:W-:Y:S01]  /*0040*/  CS2R R10, SRZ ;  /* 0x00000000000a7805 */ /* 0x000fe2000001ff00 */
[----:B------:R-:W3:Y:S01]  /*0050*/  S2R R20, SR_TID.X ;  /* 0x0000000000147919 */ /* 0x000ee20000002100 */
[----:B------:R-:W-:Y:S01]  /*0060*/  CS2R R6, SRZ ;  /* 0x0000000000067805 */ /* 0x000fe2000001ff00 */
[----:B------:R-:W-:Y:S01]  /*0070*/  ULDC.64 UR6, c[0x0][0x208] ;  /* 0x0000820000067ab9 */ /* 0x000fe20000000a00 */
[----:B------:R-:W4:Y:S01]  /*0080*/  S2R R21, SR_CTAID.X ;  /* 0x0000000000157919 */ /* 0x000f220000002500 */
[----:B-1----:R-:W-:Y:S01]  /*0090*/  SHF.R.S32.HI R5, RZ, 0x1d, R0 ;  /* 0x0000001dff057819 */ /* 0x002fe20000011400 */
[----:B------:R-:W-:-:S03]  /*00a0*/  IMAD.SHL.U32 R0, R0, 0x4, RZ ;  /* 0x0000000400007824 */ /* 0x000fc600078e00ff */
[----:B------:R-:W-:Y:S02]  /*00b0*/  SGXT R5, R5, 0x1 ;  /* 0x000000010505781a */ /* 0x000fe40000000200 */
[----:B---3--:R-:W-:Y:S02]  /*00c0*/  LOP3.LUT R12, R20, 0x7f, RZ, 0xc0, !PT ;  /* 0x0000007f140c7812 */ /* 0x008fe400078ec0ff */
[----:B------:R-:W-:Y:S02]  /*00d0*/  LEA.HI R5, R5, R0, RZ, 0x7 ;  /* 0x0000000005057211 */ /* 0x000fe400078f38ff */
[----:B----4-:R-:W-:Y:S02]  /*00e0*/  PRMT R23, R12, 0x6540, R21 ;  /* 0x000065400c177816 */ /* 0x010fe40000000015 */
[----:B------:R-:W-:Y:S01]  /*00f0*/  ISETP.GE.AND P0, PT, R0, 0x200, PT ;  /* 0x000002000000780c */ /* 0x000fe20003f06270 */
[C---:B------:R-:W-:Y:S01]  /*0100*/  IMAD.SHL.U32 R4, R5.reuse, 0x100, RZ ;  /* 0x0000010005047824 */ /* 0x040fe200078e00ff */
[----:B------:R-:W-:-:S02]  /*0110*/  LOP3.LUT R5, R5, 0xffffff80, RZ, 0xc0, !PT ;  /* 0xffffff8005057812 */ /* 0x000fc400078ec0ff */
[C---:B------:R-:W-:Y:S02]  /*0120*/  LOP3.LUT R25, R23.reuse, 0x80, RZ, 0xfc, !PT ;  /* 0x0000008017197812 */ /* 0x040fe400078efcff */
[----:B------:R-:W-:Y:S02]  /*0130*/  LOP3.LUT R4, R4, 0xffff8000, RZ, 0xc0, !PT ;  /* 0xffff800004047812 */ /* 0x000fe400078ec0ff */
[----:B------:R-:W-:Y:S02]  /*0140*/  ISETP.LT.AND P2, PT, R23, 0x100, !P0 ;  /* 0x000001001700780c */ /* 0x000fe40004741270 */
[----:B------:R-:W-:Y:S02]  /*0150*/  IADD3 R4, R4, R0, -R5 ;  /* 0x0000000004047210 */ /* 0x000fe40007ffe805 */
[----:B------:R-:W-:-:S03]  /*0160*/  ISETP.LT.AND P0, PT, R25, 0x100, !P0 ;  /* 0x000001001900780c */ /* 0x000fc60004701270 */
[--C-:B------:R-:W-:Y:S02]  /*0170*/  IMAD R23, R23, 0x80, R4.reuse ;  /* 0x0000008017177824 */ /* 0x100fe400078e0204 */
[----:B------:R-:W-:Y:S01]  /*0180*/  IMAD R25, R25, 0x80, R4 ;  /* 0x0000008019197824 */ /* 0x000fe200078e0204 */
[----:B------:R-:W-:Y:S01]  /*0190*/  CS2R R4, SRZ ;  /* 0x0000000000047805 */ /* 0x000fe2000001ff00 */
[----:B--2---:R-:W-:-:S04]  /*01a0*/  IMAD.WIDE R14, R23, 0x4, R2 ;  /* 0x00000004170e7825 */ /* 0x004fc800078e0202 */
[----:B------:R-:W-:Y:S01]  /*01b0*/  IMAD.WIDE R16, R25, 0x4, R2 ;  /* 0x0000000419107825 */ /* 0x000fe200078e0202 */
[----:B------:R-:W2:Y:S04]  /*01c0*/  @P2 LDG.E.EL.128 R8, desc[UR6][R14.64] ;  /* 0x000000060e082981 */ /* 0x000ea8000c2e1d00 */
[----:B------:R-:W3:Y:S01]  /*01d0*/  @P0 LDG.E.EL.128 R4, desc[UR6][R16.64] ;  /* 0x0000000610040981 */ /* 0x000ee2000c2e1d00 */
[----:B------:R-:W1:Y:S01]  /*01e0*/  S2UR UR5, SR_CgaCtaId ;  /* 0x00000000000579c3 */ /* 0x000e620000008800 */
[----:B------:R-:W-:Y:S01]  /*01f0*/  UMOV UR4, 0x400 ;  /* 0x0000040000047882 */ /* 0x000fe20000000000 */
[----:B------:R-:W-:Y:S01]  /*0200*/  IMAD.SHL.U32 R2, R20, 0x4, RZ ;  /* 0x0000000414027824 */ /* 0x000fe200078e00ff */
[--C-:B------:R-:W-:Y:S02]  /*0210*/  SHF.R.U32.HI R13, RZ, 0x4, R20.reuse ;  /* 0x00000004ff0d7819 */ /* 0x100fe40000011614 */
[----:B------:R-:W-:-:S02]  /*0220*/  SHF.R.U32.HI R27, RZ, 0x6, R20 ;  /* 0x00000006ff1b7819 */ /* 0x000fc40000011614 */
[C---:B------:R-:W-:Y:S02]  /*0230*/  LOP3.LUT R3, R2.reuse, 0x1fc, RZ, 0xc0, !PT ;  /* 0x000001fc02037812 */ /* 0x040fe400078ec0ff */
[----:B------:R-:W-:Y:S02]  /*0240*/  LOP3.LUT R13, R13, 0x4, RZ, 0xc0, !PT ;  /* 0x000000040d0d7812 */ /* 0x000fe400078ec0ff */
[----:B------:R-:W-:Y:S02]  /*0250*/  LOP3.LUT R18, R3, 0x200, RZ, 0xfc, !PT ;  /* 0x0000020003127812 */ /* 0x000fe400078efcff */
[----:B------:R-:W-:Y:S02]  /*0260*/  LOP3.LUT R22, R2, 0xfc, RZ, 0xc0, !PT ;  /* 0x000000fc02167812 */ /* 0x000fe400078ec0ff */
[----:B------:R-:W-:Y:S02]  /*0270*/  SHF.R.U32.HI R18, RZ, 0x6, R18 ;  /* 0x00000006ff127819 */ /* 0x000fe40000011612 */
[----:B------:R-:W-:-:S02]  /*0280*/  PRMT R22, R22, 0x6540, R21 ;  /* 0x0000654016167816 */ /* 0x000fc40000000015 */
[----:B------:R-:W-:Y:S01]  /*0290*/  LOP3.LUT R18, R18, 0xc, RZ, 0xc0, !PT ;  /* 0x0000000c12127812 */ /* 0x000fe200078ec0ff */
[----:B------:R-:W4:Y:S01]  /*02a0*/  LDC.64 R20, c[0x0][0x220] ;  /* 0x00008800ff147b82 */ /* 0x000f220000000a00 */
[----:B------:R-:W-:Y:S02]  /*02b0*/  SGXT.U32 R27, R27, 0x1 ;  /* 0x000000011b1b781a */ /* 0x000fe40000000000 */
[----:B------:R-:W-:Y:S01]  /*02c0*/  ISETP.GE.AND P1, PT, R22, 0x100, PT ;  /* 0x000001001600780c */ /* 0x000fe20003f26270 */
[----:B-1----:R-:W-:Y:S01]  /*02d0*/  UPRMT UR4, UR5, 0x654, UR4 ;  /* 0x0000065405047896 */ /* 0x002fe20008000004 */
[----:B------:R-:W-:-:S04]  /*02e0*/  LOP3.LUT R27, R0, R27, RZ, 0xfc, !PT ;  /* 0x0000001b001b7212 */ /* 0x000fc800078efcff */
[----:B------:R-:W-:Y:S01]  /*02f0*/  LOP3.LUT R29, R27, 0x2, RZ, 0xfc, !PT ;  /* 0x000000021b1d7812 */ /* 0x000fe200078efcff */
[----:B------:R-:W-:Y:S01]  /*0300*/  VIADD R18, R18, UR4 ;  /* 0x0000000412127c36 */ /* 0x000fe20008000000 */
[----:B------:R-:W-:Y:S01]  /*0310*/  LEA R24, R12, UR4, 0x2 ;  /* 0x000000040c187c11 */ /* 0x000fe2000f8e10ff */
[----:B------:R-:W-:Y:S01]  /*0320*/  VIADD R12, R13, UR4 ;  /* 0x000000040d0c7c36 */ /* 0x000fe20008000000 */
[----:B------:R-:W-:Y:S01]  /*0330*/  ISETP.LT.AND P3, PT, R27, 0x200, !P1 ;  /* 0x000002001b00780c */ /* 0x000fe20004f61270 */
[----:B------:R-:W-:Y:S01]  /*0340*/  IMAD R28, R3, 0x4, R18 ;  /* 0x00000004031c7824 */ /* 0x000fe200078e0212 */
[----:B------:R-:W-:Y:S01]  /*0350*/  ISETP.LT.AND P1, PT, R29, 0x200, !P1 ;  /* 0x000002001d00780c */ /* 0x000fe20004f21270 */
[----:B------:R-:W-:Y:S02]  /*0360*/  IMAD R26, R3, 0x4, R12 ;  /* 0x00000004031a7824 */ /* 0x000fe400078e020c */
[----:B------:R-:W1:Y:S01]  /*0370*/  LDC.64 R2, c[0x0][0x218] ;  /* 0x00008600ff027b82 */ /* 0x000e620000000a00 */
[----:B------:R-:W-:-:S02]  /*0380*/  IMAD R27, R27, 0x100, R22 ;  /* 0x000001001b1b7824 */ /* 0x000fc400078e0216 */
[----:B------:R-:W-:Y:S02]  /*0390*/  IMAD R29, R29, 0x100, R22 ;  /* 0x000001001d1d7824 */ /* 0x000fe400078e0216 */
[----:B----4-:R-:W-:-:S04]  /*03a0*/  IMAD.WIDE R22, R23, 0x4, R20 ;  /* 0x0000000417167825 */ /* 0x010fc800078e0214 */
[----:B------:R-:W-:Y:S01]  /*03b0*/  IMAD.WIDE R20, R25, 0x4, R20 ;  /* 0x0000000419147825 */ /* 0x000fe200078e0214 */
[----:B--2---:R-:W-:Y:S04]  /*03c0*/  STS [R24], R8 ;  /* 0x0000000818007388 */ /* 0x004fe80000000800 */
[----:B------:R-:W-:Y:S04]  /*03d0*/  STS [R24+0x404], R9 ;  /* 0x0004040918007388 */ /* 0x000fe80000000800 */
[----:B------:R-:W-:Y:S04]  /*03e0*/  STS [R24+0x808], R10 ;  /* 0x0008080a18007388 */ /* 0x000fe80000000800 */
[----:B------:R-:W-:Y:S04]  /*03f0*/  STS [R24+0xc0c], R11 ;  /* 0x000c0c0b18007388 */ /* 0x000fe80000000800 */
[----:B---3--:R-:W-:Y:S04]  /*0400*/  STS [R24+0x200], R4 ;  /* 0x0002000418007388 */ /* 0x008fe80000000800 */
[----:B------:R-:W-:Y:S04]  /*0410*/  STS [R24+0x604], R5 ;  /* 0x0006040518007388 */ /* 0x000fe80000000800 */
[----:B------:R-:W-:Y:S04]  /*0420*/  STS [R24+0xa08], R6 ;  /* 0x000a080618007388 */ /* 0x000fe80000000800 */
[----:B------:R-:W-:Y:S01]  /*0430*/  STS [R24+0xe0c], R7 ;  /* 0x000e0c0718007388 */ /* 0x000fe20000000800 */
[----:B------:R-:W-:Y:S06]  /*0440*/  BAR.SYNC.DEFER_BLOCKING 0x0 ;  /* 0x0000000000007b1d */ /* 0x000fec0000010000 */
[----:B------:R-:W-:Y:S04]  /*0450*/  LDS R12, [R26] ;  /* 0x000000001a0c7984 */ /* 0x000fe80000000800 */
[----:B------:R-:W-:Y:S04]  /*0460*/  LDS R13, [R26+0x4] ;  /* 0x000004001a0d7984 */ /* 0x000fe80000000800 */
[----:B------:R-:W-:Y:S04]  /*0470*/  LDS R14, [R26+0x8] ;  /* 0x000008001a0e7984 */ /* 0x000fe80000000800 */
[----:B------:R1:W2:Y:S04]  /*0480*/  LDS R15, [R26+0xc] ;  /* 0x00000c001a0f7984 */ /* 0x0002a80000000800 */
[----:B------:R-:W-:Y:S04]  /*0490*/  LDS R16, [R28+0x800] ;  /* 0x000800001c107984 */ /* 0x000fe80000000800 */
[----:B------:R-:W-:Y:S01]  /*04a0*/  LDS R17, [R28+0x804] ;  /* 0x000804001c117984 */ /* 0x000fe20000000800 */
[----:B-1----:R-:W-:-:S03]  /*04b0*/  IMAD.WIDE R26, R27, 0x4, R2 ;  /* 0x000000041b1a7825 */ /* 0x002fc600078e0202 */
[----:B------:R-:W-:Y:S01]  /*04c0*/  LDS R18, [R28+0x808] ;  /* 0x000808001c127984 */ /* 0x000fe20000000800 */
[----:B------:R-:W-:-:S03]  /*04d0*/  IMAD.WIDE R2, R29, 0x4, R2 ;  /* 0x000000041d027825 */ /* 0x000fc600078e0202 */
[----:B------:R-:W1:Y:S04]  /*04e0*/  LDS R19, [R28+0x80c] ;  /* 0x00080c001c137984 */ /* 0x000e680000000800 */
[----:B--2---:R2:W-:Y:S04]  /*04f0*/  @P3 STG.E.128 desc[UR6][R26.64], R12 ;  /* 0x0000000c1a003986 */ /* 0x0045e8000c101d06 */
[----:B-1----:R2:W-:Y:S04]  /*0500*/  @P1 STG.E.128 desc[UR6][R2.64], R16 ;  /* 0x0000001002001986 */ /* 0x0025e8000c101d06 */
[----:B------:R2:W-:Y:S01]  /*0510*/  @P2 STG.E.128 desc[UR6][R22.64], R8 ;  /* 0x0000000816002986 */ /* 0x0005e2000c101d06 */
[----:B------:R-:W-:Y:S05]  /*0520*/  @!P0 EXIT ;  /* 0x000000000000894d */ /* 0x000fea0003800000 */
[----:B------:R-:W-:Y:S01]  /*0530*/  STG.E.128 desc[UR6][R20.64], R4 ;  /* 0x0000000414007986 */ /* 0x000fe2000c101d06 */
[----:B------:R-:W-:Y:S05]  /*0540*/  EXIT ;  /* 0x000000000000794d */ /* 0x000fea0003800000 */
.L_x_0:
[----:B------:R-:W-:-:S00]  /*0550*/  BRA `(.L_x_0) ;  /* 0xfffffffc00fc7947 */ /* 0x000fc0000383ffff */
[----:B------:R-:W-:-:S00]  /*0560*/  NOP ;  /* 0x0000000000007918 */ /* 0x000fc00000000000 */
        /* <DEDUP_REMOVED lines=9> */
.L_x_1:


//--------------------- .nv.shared.triton_poi_fused_convolution_8 --------------------------
	.section	.nv.shared.triton_poi_fused_convolution_8,"aw",@nobits
	.sectionflags	@""
	.align	16
	.zero		1024


//--------------------- .nv.constant0.triton_poi_fused_convolution_8 --------------------------
	.section	.nv.constant0.triton_poi_fused_convolution_8,"a",@progbits
	.sectionflags	@""
	.align	4
.nv.constant0.triton_poi_fused_convolution_8:
	.zero		560
